//
// Generated by NVIDIA NVVM Compiler
//
// Compiler Build ID: CL-36424714
// Cuda compilation tools, release 13.0, V13.0.88
// Based on NVVM 20.0.0
//

.version 9.0
.target sm_100
.address_size 64

	// .globl	_Z7reduce0PiS_m
.extern .shared .align 16 .b8 shareData[];

.visible .entry _Z7reduce0PiS_m(
	.param .u64 .ptr .align 1 _Z7reduce0PiS_m_param_0,
	.param .u64 .ptr .align 1 _Z7reduce0PiS_m_param_1,
	.param .u64 _Z7reduce0PiS_m_param_2
)
{
	.reg .pred 	%p<5>;
	.reg .b32 	%r<21>;
	.reg .b64 	%rd<9>;

	ld.param.u64 	%rd2, [_Z7reduce0PiS_m_param_0];
	ld.param.u64 	%rd1, [_Z7reduce0PiS_m_param_1];
	cvta.to.global.u64 	%rd3, %rd2;
	mov.u32 	%r1, %tid.x;
	mov.u32 	%r2, %ctaid.x;
	mov.u32 	%r3, %ntid.x;
	mad.lo.s32 	%r7, %r2, %r3, %r1;
	mul.wide.u32 	%rd4, %r7, 4;
	add.s64 	%rd5, %rd3, %rd4;
	ld.global.u32 	%r8, [%rd5];
	shl.b32 	%r9, %r1, 2;
	mov.u32 	%r10, shareData;
	add.s32 	%r4, %r10, %r9;
	st.shared.u32 	[%r4], %r8;
	bar.sync 	0;
	setp.lt.u32 	%p1, %r3, 2;
	@%p1 bra 	$L__BB0_5;
	mov.b32 	%r20, 1;
$L__BB0_2:
	shl.b32 	%r6, %r20, 1;
	add.s32 	%r12, %r6, -1;
	and.b32  	%r13, %r12, %r1;
	setp.ne.s32 	%p2, %r13, 0;
	@%p2 bra 	$L__BB0_4;
	shl.b32 	%r14, %r20, 2;
	add.s32 	%r15, %r4, %r14;
	ld.shared.u32 	%r16, [%r15];
	ld.shared.u32 	%r17, [%r4];
	add.s32 	%r18, %r17, %r16;
	st.shared.u32 	[%r4], %r18;
$L__BB0_4:
	bar.sync 	0;
	setp.lt.u32 	%p3, %r6, %r3;
	mov.u32 	%r20, %r6;
	@%p3 bra 	$L__BB0_2;
$L__BB0_5:
	setp.ne.s32 	%p4, %r1, 0;
	@%p4 bra 	$L__BB0_7;
	ld.shared.u32 	%r19, [shareData];
	cvta.to.global.u64 	%rd6, %rd1;
	mul.wide.u32 	%rd7, %r2, 4;
	add.s64 	%rd8, %rd6, %rd7;
	st.global.u32 	[%rd8], %r19;
$L__BB0_7:
	ret;

}
	// .globl	_Z7reduce1PiS_m
.visible .entry _Z7reduce1PiS_m(
	.param .u64 .ptr .align 1 _Z7reduce1PiS_m_param_0,
	.param .u64 .ptr .align 1 _Z7reduce1PiS_m_param_1,
	.param .u64 _Z7reduce1PiS_m_param_2
)
{
	.reg .pred 	%p<6>;
	.reg .b32 	%r<24>;
	.reg .b64 	%rd<11>;

	ld.param.u64 	%rd2, [_Z7reduce1PiS_m_param_0];
	ld.param.u64 	%rd3, [_Z7reduce1PiS_m_param_1];
	ld.param.u64 	%rd4, [_Z7reduce1PiS_m_param_2];
	mov.u32 	%r1, %tid.x;
	mov.u32 	%r2, %ctaid.x;
	mov.u32 	%r3, %ntid.x;
	mad.lo.s32 	%r7, %r2, %r3, %r1;
	cvt.u64.u32 	%rd1, %r7;
	setp.le.u64 	%p1, %rd4, %rd1;
	@%p1 bra 	$L__BB1_8;
	cvta.to.global.u64 	%rd5, %rd2;
	shl.b64 	%rd6, %rd1, 2;
	add.s64 	%rd7, %rd5, %rd6;
	ld.global.u32 	%r8, [%rd7];
	shl.b32 	%r9, %r1, 2;
	mov.u32 	%r10, shareData;
	add.s32 	%r11, %r10, %r9;
	st.shared.u32 	[%r11], %r8;
	bar.sync 	0;
	setp.lt.u32 	%p2, %r3, 2;
	@%p2 bra 	$L__BB1_6;
	mov.b32 	%r23, 1;
$L__BB1_3:
	shl.b32 	%r5, %r23, 1;
	mul.lo.s32 	%r6, %r5, %r1;
	setp.ge.u32 	%p3, %r6, %r3;
	@%p3 bra 	$L__BB1_5;
	add.s32 	%r13, %r6, %r23;
	shl.b32 	%r14, %r13, 2;
	add.s32 	%r16, %r10, %r14;
	ld.shared.u32 	%r17, [%r16];
	shl.b32 	%r18, %r6, 2;
	add.s32 	%r19, %r10, %r18;
	ld.shared.u32 	%r20, [%r19];
	add.s32 	%r21, %r20, %r17;
	st.shared.u32 	[%r19], %r21;
$L__BB1_5:
	bar.sync 	0;
	setp.lt.u32 	%p4, %r5, %r3;
	mov.u32 	%r23, %r5;
	@%p4 bra 	$L__BB1_3;
$L__BB1_6:
	setp.ne.s32 	%p5, %r1, 0;
	@%p5 bra 	$L__BB1_8;
	ld.shared.u32 	%r22, [shareData];
	cvta.to.global.u64 	%rd8, %rd3;
	mul.wide.u32 	%rd9, %r2, 4;
	add.s64 	%rd10, %rd8, %rd9;
	st.global.u32 	[%rd10], %r22;
$L__BB1_8:
	ret;

}
	// .globl	_Z7reduce2PiS_m
.visible .entry _Z7reduce2PiS_m(
	.param .u64 .ptr .align 1 _Z7reduce2PiS_m_param_0,
	.param .u64 .ptr .align 1 _Z7reduce2PiS_m_param_1,
	.param .u64 _Z7reduce2PiS_m_param_2
)
{
	.reg .pred 	%p<6>;
	.reg .b32 	%r<17>;
	.reg .b64 	%rd<16>;

	ld.param.u64 	%rd6, [_Z7reduce2PiS_m_param_0];
	ld.param.u64 	%rd7, [_Z7reduce2PiS_m_param_1];
	ld.param.u64 	%rd8, [_Z7reduce2PiS_m_param_2];
	mov.u32 	%r1, %tid.x;
	mov.u32 	%r2, %ctaid.x;
	mov.u32 	%r3, %ntid.x;
	mad.lo.s32 	%r5, %r2, %r3, %r1;
	cvt.u64.u32 	%rd1, %r5;
	setp.lt.u64 	%p1, %rd8, %rd1;
	@%p1 bra 	$L__BB2_8;
	cvta.to.global.u64 	%rd9, %rd6;
	shl.b64 	%rd10, %rd1, 2;
	add.s64 	%rd11, %rd9, %rd10;
	ld.global.u32 	%r6, [%rd11];
	shl.b32 	%r7, %r1, 2;
	mov.u32 	%r8, shareData;
	add.s32 	%r4, %r8, %r7;
	st.shared.u32 	[%r4], %r6;
	bar.sync 	0;
	setp.lt.u32 	%p2, %r3, 2;
	@%p2 bra 	$L__BB2_6;
	shr.u32 	%r9, %r3, 1;
	cvt.u64.u32 	%rd15, %r9;
	cvt.u64.u32 	%rd3, %r1;
$L__BB2_3:
	setp.le.u64 	%p3, %rd15, %rd3;
	@%p3 bra 	$L__BB2_5;
	cvt.u32.u64 	%r10, %rd15;
	shl.b32 	%r11, %r10, 2;
	add.s32 	%r12, %r4, %r11;
	ld.shared.u32 	%r13, [%r12];
	ld.shared.u32 	%r14, [%r4];
	add.s32 	%r15, %r14, %r13;
	st.shared.u32 	[%r4], %r15;
$L__BB2_5:
	bar.sync 	0;
	shr.u64 	%rd5, %rd15, 1;
	setp.gt.u64 	%p4, %rd15, 1;
	mov.u64 	%rd15, %rd5;
	@%p4 bra 	$L__BB2_3;
$L__BB2_6:
	setp.ne.s32 	%p5, %r1, 0;
	@%p5 bra 	$L__BB2_8;
	ld.shared.u32 	%r16, [shareData];
	cvta.to.global.u64 	%rd12, %rd7;
	mul.wide.u32 	%rd13, %r2, 4;
	add.s64 	%rd14, %rd12, %rd13;
	st.global.u32 	[%rd14], %r16;
$L__BB2_8:
	ret;

}
	// .globl	_Z7reduce3PiS_m
.visible .entry _Z7reduce3PiS_m(
	.param .u64 .ptr .align 1 _Z7reduce3PiS_m_param_0,
	.param .u64 .ptr .align 1 _Z7reduce3PiS_m_param_1,
	.param .u64 _Z7reduce3PiS_m_param_2
)
{
	.reg .pred 	%p<5>;
	.reg .b32 	%r<22>;
	.reg .b64 	%rd<16>;

	ld.param.u64 	%rd6, [_Z7reduce3PiS_m_param_0];
	ld.param.u64 	%rd5, [_Z7reduce3PiS_m_param_1];
	cvta.to.global.u64 	%rd7, %rd6;
	mov.u32 	%r1, %tid.x;
	mov.u32 	%r2, %ctaid.x;
	mov.u32 	%r3, %ntid.x;
	mul.lo.s32 	%r5, %r3, %r2;
	shl.b32 	%r6, %r5, 1;
	add.s32 	%r7, %r6, %r1;
	mul.wide.u32 	%rd8, %r7, 4;
	add.s64 	%rd9, %rd7, %rd8;
	ld.global.u32 	%r8, [%rd9];
	add.s32 	%r9, %r7, %r3;
	mul.wide.u32 	%rd10, %r9, 4;
	add.s64 	%rd11, %rd7, %rd10;
	ld.global.u32 	%r10, [%rd11];
	add.s32 	%r11, %r10, %r8;
	shl.b32 	%r12, %r1, 2;
	mov.u32 	%r13, shareData;
	add.s32 	%r4, %r13, %r12;
	st.shared.u32 	[%r4], %r11;
	bar.sync 	0;
	setp.lt.u32 	%p1, %r3, 2;
	@%p1 bra 	$L__BB3_5;
	shr.u32 	%r14, %r3, 1;
	cvt.u64.u32 	%rd15, %r14;
	cvt.u64.u32 	%rd2, %r1;
$L__BB3_2:
	setp.le.u64 	%p2, %rd15, %rd2;
	@%p2 bra 	$L__BB3_4;
	cvt.u32.u64 	%r15, %rd15;
	shl.b32 	%r16, %r15, 2;
	add.s32 	%r17, %r4, %r16;
	ld.shared.u32 	%r18, [%r17];
	ld.shared.u32 	%r19, [%r4];
	add.s32 	%r20, %r19, %r18;
	st.shared.u32 	[%r4], %r20;
$L__BB3_4:
	bar.sync 	0;
	shr.u64 	%rd4, %rd15, 1;
	setp.gt.u64 	%p3, %rd15, 1;
	mov.u64 	%rd15, %rd4;
	@%p3 bra 	$L__BB3_2;
$L__BB3_5:
	setp.ne.s32 	%p4, %r1, 0;
	@%p4 bra 	$L__BB3_7;
	ld.shared.u32 	%r21, [shareData];
	cvta.to.global.u64 	%rd12, %rd5;
	mul.wide.u32 	%rd13, %r2, 4;
	add.s64 	%rd14, %rd12, %rd13;
	st.global.u32 	[%rd14], %r21;
$L__BB3_7:
	ret;

}
	// .globl	_Z7reduce4PiS_m
.visible .entry _Z7reduce4PiS_m(
	.param .u64 .ptr .align 1 _Z7reduce4PiS_m_param_0,
	.param .u64 .ptr .align 1 _Z7reduce4PiS_m_param_1,
	.param .u64 _Z7reduce4PiS_m_param_2
)
{
	.reg .pred 	%p<6>;
	.reg .b32 	%r<40>;
	.reg .b64 	%rd<16>;

	ld.param.u64 	%rd6, [_Z7reduce4PiS_m_param_0];
	ld.param.u64 	%rd5, [_Z7reduce4PiS_m_param_1];
	cvta.to.global.u64 	%rd7, %rd6;
	mov.u32 	%r1, %tid.x;
	mov.u32 	%r2, %ctaid.x;
	mov.u32 	%r3, %ntid.x;
	mul.lo.s32 	%r5, %r3, %r2;
	shl.b32 	%r6, %r5, 1;
	add.s32 	%r7, %r6, %r1;
	mul.wide.u32 	%rd8, %r7, 4;
	add.s64 	%rd9, %rd7, %rd8;
	ld.global.u32 	%r8, [%rd9];
	add.s32 	%r9, %r7, %r3;
	mul.wide.u32 	%rd10, %r9, 4;
	add.s64 	%rd11, %rd7, %rd10;
	ld.global.u32 	%r10, [%rd11];
	add.s32 	%r11, %r10, %r8;
	shl.b32 	%r12, %r1, 2;
	mov.u32 	%r13, shareData;
	add.s32 	%r4, %r13, %r12;
	st.shared.u32 	[%r4], %r11;
	bar.sync 	0;
	setp.lt.u32 	%p1, %r3, 66;
	@%p1 bra 	$L__BB4_5;
	shr.u32 	%r14, %r3, 1;
	cvt.u64.u32 	%rd15, %r14;
	cvt.u64.u32 	%rd2, %r1;
$L__BB4_2:
	setp.le.u64 	%p2, %rd15, %rd2;
	@%p2 bra 	$L__BB4_4;
	cvt.u32.u64 	%r15, %rd15;
	shl.b32 	%r16, %r15, 2;
	add.s32 	%r17, %r4, %r16;
	ld.shared.u32 	%r18, [%r17];
	ld.shared.u32 	%r19, [%r4];
	add.s32 	%r20, %r19, %r18;
	st.shared.u32 	[%r4], %r20;
$L__BB4_4:
	bar.sync 	0;
	shr.u64 	%rd4, %rd15, 1;
	setp.gt.u64 	%p3, %rd15, 65;
	mov.u64 	%rd15, %rd4;
	@%p3 bra 	$L__BB4_2;
$L__BB4_5:
	setp.gt.u32 	%p4, %r1, 31;
	@%p4 bra 	$L__BB4_8;
	ld.volatile.shared.u32 	%r21, [%r4+128];
	ld.volatile.shared.u32 	%r22, [%r4];
	add.s32 	%r23, %r22, %r21;
	st.volatile.shared.u32 	[%r4], %r23;
	ld.volatile.shared.u32 	%r24, [%r4+64];
	ld.volatile.shared.u32 	%r25, [%r4];
	add.s32 	%r26, %r25, %r24;
	st.volatile.shared.u32 	[%r4], %r26;
	ld.volatile.shared.u32 	%r27, [%r4+32];
	ld.volatile.shared.u32 	%r28, [%r4];
	add.s32 	%r29, %r28, %r27;
	st.volatile.shared.u32 	[%r4], %r29;
	ld.volatile.shared.u32 	%r30, [%r4+16];
	ld.volatile.shared.u32 	%r31, [%r4];
	add.s32 	%r32, %r31, %r30;
	st.volatile.shared.u32 	[%r4], %r32;
	ld.volatile.shared.u32 	%r33, [%r4+8];
	ld.volatile.shared.u32 	%r34, [%r4];
	add.s32 	%r35, %r34, %r33;
	st.volatile.shared.u32 	[%r4], %r35;
	ld.volatile.shared.u32 	%r36, [%r4+4];
	ld.volatile.shared.u32 	%r37, [%r4];
	add.s32 	%r38, %r37, %r36;
	st.volatile.shared.u32 	[%r4], %r38;
	setp.ne.s32 	%p5, %r1, 0;
	@%p5 bra 	$L__BB4_8;
	ld.shared.u32 	%r39, [shareData];
	cvta.to.global.u64 	%rd12, %rd5;
	mul.wide.u32 	%rd13, %r2, 4;
	add.s64 	%rd14, %rd12, %rd13;
	st.global.u32 	[%rd14], %r39;
$L__BB4_8:
	ret;

}


// ===== COMPILED SASS (sm_100) =====

	.target	sm_100

	.elftype	@"ET_EXEC"


//--------------------- .note.nv.tkinfo           --------------------------
	.section	.note.nv.tkinfo,"",@"SHT_NOTE"
	.sectionflags	@"SHF_NOTE_NV_TKINFO"
	.tkinfo
        /*0018*/ 	.word	0x00000002
        /*0030*/ 	.string	""
        /*0030*/ 	.string	"ptxas"
        /*0030*/ 	.string	"Cuda compilation tools, release 13.0, V13.0.88"
        /*0030*/ 	.string	"Build cuda_13.0.r13.0/compiler.36424714_0"
        /*0030*/ 	.string	"-arch sm_100 -m 64 "



//--------------------- .note.nv.cuinfo           --------------------------
	.section	.note.nv.cuinfo,"",@"SHT_NOTE"
	.sectionflags	@"SHF_NOTE_NV_CUINFO"
        /*0018*/ 	.short	0x0002
        /*001a*/ 	.short	0x0064
        /*001c*/ 	.short	0x0082
	.zero		2


//--------------------- .nv.info                  --------------------------
	.section	.nv.info,"",@"SHT_CUDA_INFO"
	.align	4


	//----- nvinfo : EIATTR_REGCOUNT
	.align		4
        /*0000*/ 	.byte	0x04, 0x2f
        /*0002*/ 	.short	(.L_1 - .L_0)
	.align		4
.L_0:
        /*0004*/ 	.word	index@(_Z7reduce0PiS_m)
        /*0008*/ 	.word	0x0000000b


	//----- nvinfo : EIATTR_FRAME_SIZE
	.align		4
.L_1:
        /*000c*/ 	.byte	0x04, 0x11
        /*000e*/ 	.short	(.L_3 - .L_2)
	.align		4
.L_2:
        /*0010*/ 	.word	index@(_Z7reduce0PiS_m)
        /*0014*/ 	.word	0x00000000


	//----- nvinfo : EIATTR_REGCOUNT
	.align		4
.L_3:
        /*0018*/ 	.byte	0x04, 0x2f
        /*001a*/ 	.short	(.L_5 - .L_4)
	.align		4
.L_4:
        /*001c*/ 	.word	index@(_Z7reduce1PiS_m)
        /*0020*/ 	.word	0x0000000a


	//----- nvinfo : EIATTR_FRAME_SIZE
	.align		4
.L_5:
        /*0024*/ 	.byte	0x04, 0x11
        /*0026*/ 	.short	(.L_7 - .L_6)
	.align		4
.L_6:
        /*0028*/ 	.word	index@(_Z7reduce1PiS_m)
        /*002c*/ 	.word	0x00000000


	//----- nvinfo : EIATTR_REGCOUNT
	.align		4
.L_7:
        /*0030*/ 	.byte	0x04, 0x2f
        /*0032*/ 	.short	(.L_9 - .L_8)
	.align		4
.L_8:
        /*0034*/ 	.word	index@(_Z7reduce2PiS_m)
        /*0038*/ 	.word	0x0000000c


	//----- nvinfo : EIATTR_FRAME_SIZE
	.align		4
.L_9:
        /*003c*/ 	.byte	0x04, 0x11
        /*003e*/ 	.short	(.L_11 - .L_10)
	.align		4
.L_10:
        /*0040*/ 	.word	index@(_Z7reduce2PiS_m)
        /*0044*/ 	.word	0x00000000


	//----- nvinfo : EIATTR_REGCOUNT
	.align		4
.L_11:
        /*0048*/ 	.byte	0x04, 0x2f
        /*004a*/ 	.short	(.L_13 - .L_12)
	.align		4
.L_12:
        /*004c*/ 	.word	index@(_Z7reduce3PiS_m)
        /*0050*/ 	.word	0x0000000e


	//----- nvinfo : EIATTR_FRAME_SIZE
	.align		4
.L_13:
        /*0054*/ 	.byte	0x04, 0x11
        /*0056*/ 	.short	(.L_15 - .L_14)
	.align		4
.L_14:
        /*0058*/ 	.word	index@(_Z7reduce3PiS_m)
        /*005c*/ 	.word	0x00000000


	//----- nvinfo : EIATTR_REGCOUNT
	.align		4
.L_15:
        /*0060*/ 	.byte	0x04, 0x2f
        /*0062*/ 	.short	(.L_17 - .L_16)
	.align		4
.L_16:
        /*0064*/ 	.word	index@(_Z7reduce4PiS_m)
        /*0068*/ 	.word	0x0000000d


	//----- nvinfo : EIATTR_FRAME_SIZE
	.align		4
.L_17:
        /*006c*/ 	.byte	0x04, 0x11
        /*006e*/ 	.short	(.L_19 - .L_18)
	.align		4
.L_18:
        /*0070*/ 	.word	index@(_Z7reduce4PiS_m)
        /*0074*/ 	.word	0x00000000


	//----- nvinfo : EIATTR_MIN_STACK_SIZE
	.align		4
.L_19:
        /*0078*/ 	.byte	0x04, 0x12
        /*007a*/ 	.short	(.L_21 - .L_20)
	.align		4
.L_20:
        /*007c*/ 	.word	index@(_Z7reduce4PiS_m)
        /*0080*/ 	.word	0x00000000


	//----- nvinfo : EIATTR_MIN_STACK_SIZE
	.align		4
.L_21:
        /*0084*/ 	.byte	0x04, 0x12
        /*0086*/ 	.short	(.L_23 - .L_22)
	.align		4
.L_22:
        /*0088*/ 	.word	index@(_Z7reduce3PiS_m)
        /*008c*/ 	.word	0x00000000


	//----- nvinfo : EIATTR_MIN_STACK_SIZE
	.align		4
.L_23:
        /*0090*/ 	.byte	0x04, 0x12
        /*0092*/ 	.short	(.L_25 - .L_24)
	.align		4
.L_24:
        /*0094*/ 	.word	index@(_Z7reduce2PiS_m)
        /*0098*/ 	.word	0x00000000


	//----- nvinfo : EIATTR_MIN_STACK_SIZE
	.align		4
.L_25:
        /*009c*/ 	.byte	0x04, 0x12
        /*009e*/ 	.short	(.L_27 - .L_26)
	.align		4
.L_26:
        /*00a0*/ 	.word	index@(_Z7reduce1PiS_m)
        /*00a4*/ 	.word	0x00000000


	//----- nvinfo : EIATTR_MIN_STACK_SIZE
	.align		4
.L_27:
        /*00a8*/ 	.byte	0x04, 0x12
        /*00aa*/ 	.short	(.L_29 - .L_28)
	.align		4
.L_28:
        /*00ac*/ 	.word	index@(_Z7reduce0PiS_m)
        /*00b0*/ 	.word	0x00000000
.L_29:


//--------------------- .nv.compat                --------------------------
	.section	.nv.compat,"",@"SHT_CUDA_COMPAT_INFO"
	.align	4
        /*0000*/ 	.byte	0x02, 0x09, 0x00, 0x00, 0x02, 0x02, 0x01, 0x00, 0x02, 0x05, 0x05, 0x00, 0x03, 0x07, 0x01, 0x01
        /*0010*/ 	.byte	0x02, 0x03, 0x00, 0x00, 0x02, 0x06, 0x01, 0x00, 0x04, 0x0b, 0x08, 0x00, 0x09, 0x00, 0x00, 0x00
        /*0020*/ 	.byte	0x00, 0x00, 0x00, 0x00


//--------------------- .nv.info._Z7reduce4PiS_m  --------------------------
	.section	.nv.info._Z7reduce4PiS_m,"",@"SHT_CUDA_INFO"
	.sectionflags	@""
	.align	4


	//----- nvinfo : EIATTR_CUDA_API_VERSION
	.align		4
        /*0000*/ 	.byte	0x04, 0x37
        /*0002*/ 	.short	(.L_31 - .L_30)
.L_30:
        /*0004*/ 	.word	0x00000082


	//----- nvinfo : EIATTR_KPARAM_INFO
	.align		4
.L_31:
        /*0008*/ 	.byte	0x04, 0x17
        /*000a*/ 	.short	(.L_33 - .L_32)
.L_32:
        /*000c*/ 	.word	0x00000000
        /*0010*/ 	.short	0x0002
        /*0012*/ 	.short	0x0010
        /*0014*/ 	.byte	0x00, 0xf0, 0x21, 0x00


	//----- nvinfo : EIATTR_KPARAM_INFO
	.align		4
.L_33:
        /*0018*/ 	.byte	0x04, 0x17
        /*001a*/ 	.short	(.L_35 - .L_34)
.L_34:
        /*001c*/ 	.word	0x00000000
        /*0020*/ 	.short	0x0001
        /*0022*/ 	.short	0x0008
        /*0024*/ 	.byte	0x00, 0xf5, 0x21, 0x00


	//----- nvinfo : EIATTR_KPARAM_INFO
	.align		4
.L_35:
        /*0028*/ 	.byte	0x04, 0x17
        /*002a*/ 	.short	(.L_37 - .L_36)
.L_36:
        /*002c*/ 	.word	0x00000000
        /*0030*/ 	.short	0x0000
        /*0032*/ 	.short	0x0000
        /*0034*/ 	.byte	0x00, 0xf5, 0x21, 0x00


	//----- nvinfo : EIATTR_SPARSE_MMA_MASK
	.align		4
.L_37:
        /*0038*/ 	.byte	0x03, 0x50
        /*003a*/ 	.short	0x0000


	//----- nvinfo : EIATTR_MAXREG_COUNT
	.align		4
        /*003c*/ 	.byte	0x03, 0x1b
        /*003e*/ 	.short	0x00ff


	//----- nvinfo : EIATTR_NUM_BARRIERS
	.align		4
        /*0040*/ 	.byte	0x02, 0x4c
        /*0042*/ 	.byte	0x01
	.zero		1


	//----- nvinfo : EIATTR_MERCURY_ISA_VERSION
	.align		4
        /*0044*/ 	.byte	0x03, 0x5f
        /*0046*/ 	.short	0x0101


	//----- nvinfo : EIATTR_VRC_CTA_INIT_COUNT
	.align		4
        /*0048*/ 	.byte	0x02, 0x4a
	.zero		1
	.zero		1


	//----- nvinfo : EIATTR_EXIT_INSTR_OFFSETS
	.align		4
        /*004c*/ 	.byte	0x04, 0x1c
        /*004e*/ 	.short	(.L_39 - .L_38)


	//   ....[0]....
.L_38:
        /*0050*/ 	.word	0x00000290


	//   ....[1]....
        /*0054*/ 	.word	0x00000430


	//   ....[2]....
        /*0058*/ 	.word	0x000004b0


	//----- nvinfo : EIATTR_CBANK_PARAM_SIZE
	.align		4
.L_39:
        /*005c*/ 	.byte	0x03, 0x19
        /*005e*/ 	.short	0x0018


	//----- nvinfo : EIATTR_PARAM_CBANK
	.align		4
        /*0060*/ 	.byte	0x04, 0x0a
        /*0062*/ 	.short	(.L_41 - .L_40)
	.align		4
.L_40:
        /*0064*/ 	.word	index@(.nv.constant0._Z7reduce4PiS_m)
        /*0068*/ 	.short	0x0380
        /*006a*/ 	.short	0x0018


	//----- nvinfo : EIATTR_SW_WAR
	.align		4
.L_41:
        /*006c*/ 	.byte	0x04, 0x36
        /*006e*/ 	.short	(.L_43 - .L_42)
.L_42:
        /*0070*/ 	.word	0x00000008
.L_43:


//--------------------- .nv.info._Z7reduce3PiS_m  --------------------------
	.section	.nv.info._Z7reduce3PiS_m,"",@"SHT_CUDA_INFO"
	.sectionflags	@""
	.align	4


	//----- nvinfo : EIATTR_CUDA_API_VERSION
	.align		4
        /*0000*/ 	.byte	0x04, 0x37
        /*0002*/ 	.short	(.L_45 - .L_44)
.L_44:
        /*0004*/ 	.word	0x00000082


	//----- nvinfo : EIATTR_KPARAM_INFO
	.align		4
.L_45:
        /*0008*/ 	.byte	0x04, 0x17
        /*000a*/ 	.short	(.L_47 - .L_46)
.L_46:
        /*000c*/ 	.word	0x00000000
        /*0010*/ 	.short	0x0002
        /*0012*/ 	.short	0x0010
        /*0014*/ 	.byte	0x00, 0xf0, 0x21, 0x00


	//----- nvinfo : EIATTR_KPARAM_INFO
	.align		4
.L_47:
        /*0018*/ 	.byte	0x04, 0x17
        /*001a*/ 	.short	(.L_49 - .L_48)
.L_48:
        /*001c*/ 	.word	0x00000000
        /*0020*/ 	.short	0x0001
        /*0022*/ 	.short	0x0008
        /*0024*/ 	.byte	0x00, 0xf5, 0x21, 0x00


	//----- nvinfo : EIATTR_KPARAM_INFO
	.align		4
.L_49:
        /*0028*/ 	.byte	0x04, 0x17
        /*002a*/ 	.short	(.L_51 - .L_50)
.L_50:
        /*002c*/ 	.word	0x00000000
        /*0030*/ 	.short	0x0000
        /*0032*/ 	.short	0x0000
        /*0034*/ 	.byte	0x00, 0xf5, 0x21, 0x00


	//----- nvinfo : EIATTR_SPARSE_MMA_MASK
	.align		4
.L_51:
        /*0038*/ 	.byte	0x03, 0x50
        /*003a*/ 	.short	0x0000


	//----- nvinfo : EIATTR_MAXREG_COUNT
	.align		4
        /*003c*/ 	.byte	0x03, 0x1b
        /*003e*/ 	.short	0x00ff


	//----- nvinfo : EIATTR_NUM_BARRIERS
	.align		4
        /*0040*/ 	.byte	0x02, 0x4c
        /*0042*/ 	.byte	0x01
	.zero		1


	//----- nvinfo : EIATTR_MERCURY_ISA_VERSION
	.align		4
        /*0044*/ 	.byte	0x03, 0x5f
        /*0046*/ 	.short	0x0101


	//----- nvinfo : EIATTR_VRC_CTA_INIT_COUNT
	.align		4
        /*0048*/ 	.byte	0x02, 0x4a
	.zero		1
	.zero		1


	//----- nvinfo : EIATTR_EXIT_INSTR_OFFSETS
	.align		4
        /*004c*/ 	.byte	0x04, 0x1c
        /*004e*/ 	.short	(.L_53 - .L_52)


	//   ....[0]....
.L_52:
        /*0050*/ 	.word	0x00000290


	//   ....[1]....
        /*0054*/ 	.word	0x00000310


	//----- nvinfo : EIATTR_CBANK_PARAM_SIZE
	.align		4
.L_53:
        /*0058*/ 	.byte	0x03, 0x19
        /*005a*/ 	.short	0x0018


	//----- nvinfo : EIATTR_PARAM_CBANK
	.align		4
        /*005c*/ 	.byte	0x04, 0x0a
        /*005e*/ 	.short	(.L_55 - .L_54)
	.align		4
.L_54:
        /*0060*/ 	.word	index@(.nv.constant0._Z7reduce3PiS_m)
        /*0064*/ 	.short	0x0380
        /*0066*/ 	.short	0x0018


	//----- nvinfo : EIATTR_SW_WAR
	.align		4
.L_55:
        /*0068*/ 	.byte	0x04, 0x36
        /*006a*/ 	.short	(.L_57 - .L_56)
.L_56:
        /*006c*/ 	.word	0x00000008
.L_57:


//--------------------- .nv.info._Z7reduce2PiS_m  --------------------------
	.section	.nv.info._Z7reduce2PiS_m,"",@"SHT_CUDA_INFO"
	.sectionflags	@""
	.align	4


	//----- nvinfo : EIATTR_CUDA_API_VERSION
	.align		4
        /*0000*/ 	.byte	0x04, 0x37
        /*0002*/ 	.short	(.L_59 - .L_58)
.L_58:
        /*0004*/ 	.word	0x00000082


	//----- nvinfo : EIATTR_KPARAM_INFO
	.align		4
.L_59:
        /*0008*/ 	.byte	0x04, 0x17
        /*000a*/ 	.short	(.L_61 - .L_60)
.L_60:
        /*000c*/ 	.word	0x00000000
        /*0010*/ 	.short	0x0002
        /*0012*/ 	.short	0x0010
        /*0014*/ 	.byte	0x00, 0xf0, 0x21, 0x00


	//----- nvinfo : EIATTR_KPARAM_INFO
	.align		4
.L_61:
        /*0018*/ 	.byte	0x04, 0x17
        /*001a*/ 	.short	(.L_63 - .L_62)
.L_62:
        /*001c*/ 	.word	0x00000000
        /*0020*/ 	.short	0x0001
        /*0022*/ 	.short	0x0008
        /*0024*/ 	.byte	0x00, 0xf5, 0x21, 0x00


	//----- nvinfo : EIATTR_KPARAM_INFO
	.align		4
.L_63:
        /*0028*/ 	.byte	0x04, 0x17
        /*002a*/ 	.short	(.L_65 - .L_64)
.L_64:
        /*002c*/ 	.word	0x00000000
        /*0030*/ 	.short	0x0000
        /*0032*/ 	.short	0x0000
        /*0034*/ 	.byte	0x00, 0xf5, 0x21, 0x00


	//----- nvinfo : EIATTR_SPARSE_MMA_MASK
	.align		4
.L_65:
        /*0038*/ 	.byte	0x03, 0x50
        /*003a*/ 	.short	0x0000


	//----- nvinfo : EIATTR_MAXREG_COUNT
	.align		4
        /*003c*/ 	.byte	0x03, 0x1b
        /*003e*/ 	.short	0x00ff


	//----- nvinfo : EIATTR_NUM_BARRIERS
	.align		4
        /*0040*/ 	.byte	0x02, 0x4c
        /*0042*/ 	.byte	0x01
	.zero		1


	//----- nvinfo : EIATTR_MERCURY_ISA_VERSION
	.align		4
        /*0044*/ 	.byte	0x03, 0x5f
        /*0046*/ 	.short	0x0101


	//----- nvinfo : EIATTR_VRC_CTA_INIT_COUNT
	.align		4
        /*0048*/ 	.byte	0x02, 0x4a
	.zero		1
	.zero		1


	//----- nvinfo : EIATTR_EXIT_INSTR_OFFSETS
	.align		4
        /*004c*/ 	.byte	0x04, 0x1c
        /*004e*/ 	.short	(.L_67 - .L_66)


	//   ....[0]....
.L_66:
        /*0050*/ 	.word	0x00000080


	//   ....[1]....
        /*0054*/ 	.word	0x00000290


	//   ....[2]....
        /*0058*/ 	.word	0x00000310


	//----- nvinfo : EIATTR_CBANK_PARAM_SIZE
	.align		4
.L_67:
        /*005c*/ 	.byte	0x03, 0x19
        /*005e*/ 	.short	0x0018


	//----- nvinfo : EIATTR_PARAM_CBANK
	.align		4
        /*0060*/ 	.byte	0x04, 0x0a
        /*0062*/ 	.short	(.L_69 - .L_68)
	.align		4
.L_68:
        /*0064*/ 	.word	index@(.nv.constant0._Z7reduce2PiS_m)
        /*0068*/ 	.short	0x0380
        /*006a*/ 	.short	0x0018


	//----- nvinfo : EIATTR_SW_WAR
	.align		4
.L_69:
        /*006c*/ 	.byte	0x04, 0x36
        /*006e*/ 	.short	(.L_71 - .L_70)
.L_70:
        /*0070*/ 	.word	0x00000008
.L_71:


//--------------------- .nv.info._Z7reduce1PiS_m  --------------------------
	.section	.nv.info._Z7reduce1PiS_m,"",@"SHT_CUDA_INFO"
	.sectionflags	@""
	.align	4


	//----- nvinfo : EIATTR_CUDA_API_VERSION
	.align		4
        /*0000*/ 	.byte	0x04, 0x37
        /*0002*/ 	.short	(.L_73 - .L_72)
.L_72:
        /*0004*/ 	.word	0x00000082


	//----- nvinfo : EIATTR_KPARAM_INFO
	.align		4
.L_73:
        /*0008*/ 	.byte	0x04, 0x17
        /*000a*/ 	.short	(.L_75 - .L_74)
.L_74:
        /*000c*/ 	.word	0x00000000
        /*0010*/ 	.short	0x0002
        /*0012*/ 	.short	0x0010
        /*0014*/ 	.byte	0x00, 0xf0, 0x21, 0x00


	//----- nvinfo : EIATTR_KPARAM_INFO
	.align		4
.L_75:
        /*0018*/ 	.byte	0x04, 0x17
        /*001a*/ 	.short	(.L_77 - .L_76)
.L_76:
        /*001c*/ 	.word	0x00000000
        /*0020*/ 	.short	0x0001
        /*0022*/ 	.short	0x0008
        /*0024*/ 	.byte	0x00, 0xf5, 0x21, 0x00


	//----- nvinfo : EIATTR_KPARAM_INFO
	.align		4
.L_77:
        /*0028*/ 	.byte	0x04, 0x17
        /*002a*/ 	.short	(.L_79 - .L_78)
.L_78:
        /*002c*/ 	.word	0x00000000
        /*0030*/ 	.short	0x0000
        /*0032*/ 	.short	0x0000
        /*0034*/ 	.byte	0x00, 0xf5, 0x21, 0x00


	//----- nvinfo : EIATTR_SPARSE_MMA_MASK
	.align		4
.L_79:
        /*0038*/ 	.byte	0x03, 0x50
        /*003a*/ 	.short	0x0000


	//----- nvinfo : EIATTR_MAXREG_COUNT
	.align		4
        /*003c*/ 	.byte	0x03, 0x1b
        /*003e*/ 	.short	0x00ff


	//----- nvinfo : EIATTR_NUM_BARRIERS
	.align		4
        /*0040*/ 	.byte	0x02, 0x4c
        /*0042*/ 	.byte	0x01
	.zero		1


	//----- nvinfo : EIATTR_MERCURY_ISA_VERSION
	.align		4
        /*0044*/ 	.byte	0x03, 0x5f
        /*0046*/ 	.short	0x0101


	//----- nvinfo : EIATTR_VRC_CTA_INIT_COUNT
	.align		4
        /*0048*/ 	.byte	0x02, 0x4a
	.zero		1
	.zero		1


	//----- nvinfo : EIATTR_EXIT_INSTR_OFFSETS
	.align		4
        /*004c*/ 	.byte	0x04, 0x1c
        /*004e*/ 	.short	(.L_81 - .L_80)


	//   ....[0]....
.L_80:
        /*0050*/ 	.word	0x00000080


	//   ....[1]....
        /*0054*/ 	.word	0x00000260


	//   ....[2]....
        /*0058*/ 	.word	0x000002e0


	//----- nvinfo : EIATTR_CBANK_PARAM_SIZE
	.align		4
.L_81:
        /*005c*/ 	.byte	0x03, 0x19
        /*005e*/ 	.short	0x0018


	//----- nvinfo : EIATTR_PARAM_CBANK
	.align		4
        /*0060*/ 	.byte	0x04, 0x0a
        /*0062*/ 	.short	(.L_83 - .L_82)
	.align		4
.L_82:
        /*0064*/ 	.word	index@(.nv.constant0._Z7reduce1PiS_m)
        /*0068*/ 	.short	0x0380
        /*006a*/ 	.short	0x0018


	//----- nvinfo : EIATTR_SW_WAR
	.align		4
.L_83:
        /*006c*/ 	.byte	0x04, 0x36
        /*006e*/ 	.short	(.L_85 - .L_84)
.L_84:
        /*0070*/ 	.word	0x00000008
.L_85:


//--------------------- .nv.info._Z7reduce0PiS_m  --------------------------
	.section	.nv.info._Z7reduce0PiS_m,"",@"SHT_CUDA_INFO"
	.sectionflags	@""
	.align	4


	//----- nvinfo : EIATTR_CUDA_API_VERSION
	.align		4
        /*0000*/ 	.byte	0x04, 0x37
        /*0002*/ 	.short	(.L_87 - .L_86)
.L_86:
        /*0004*/ 	.word	0x00000082


	//----- nvinfo : EIATTR_KPARAM_INFO
	.align		4
.L_87:
        /*0008*/ 	.byte	0x04, 0x17
        /*000a*/ 	.short	(.L_89 - .L_88)
.L_88:
        /*000c*/ 	.word	0x00000000
        /*0010*/ 	.short	0x0002
        /*0012*/ 	.short	0x0010
        /*0014*/ 	.byte	0x00, 0xf0, 0x21, 0x00


	//----- nvinfo : EIATTR_KPARAM_INFO
	.align		4
.L_89:
        /*0018*/ 	.byte	0x04, 0x17
        /*001a*/ 	.short	(.L_91 - .L_90)
.L_90:
        /*001c*/ 	.word	0x00000000
        /*0020*/ 	.short	0x0001
        /*0022*/ 	.short	0x0008
        /*0024*/ 	.byte	0x00, 0xf5, 0x21, 0x00


	//----- nvinfo : EIATTR_KPARAM_INFO
	.align		4
.L_91:
        /*0028*/ 	.byte	0x04, 0x17
        /*002a*/ 	.short	(.L_93 - .L_92)
.L_92:
        /*002c*/ 	.word	0x00000000
        /*0030*/ 	.short	0x0000
        /*0032*/ 	.short	0x0000
        /*0034*/ 	.byte	0x00, 0xf5, 0x21, 0x00


	//----- nvinfo : EIATTR_SPARSE_MMA_MASK
	.align		4
.L_93:
        /*0038*/ 	.byte	0x03, 0x50
        /*003a*/ 	.short	0x0000


	//----- nvinfo : EIATTR_MAXREG_COUNT
	.align		4
        /*003c*/ 	.byte	0x03, 0x1b
        /*003e*/ 	.short	0x00ff


	//----- nvinfo : EIATTR_NUM_BARRIERS
	.align		4
        /*0040*/ 	.byte	0x02, 0x4c
        /*0042*/ 	.byte	0x01
	.zero		1


	//----- nvinfo : EIATTR_MERCURY_ISA_VERSION
	.align		4
        /*0044*/ 	.byte	0x03, 0x5f
        /*0046*/ 	.short	0x0101


	//----- nvinfo : EIATTR_VRC_CTA_INIT_COUNT
	.align		4
        /*0048*/ 	.byte	0x02, 0x4a
	.zero		1
	.zero		1


	//----- nvinfo : EIATTR_EXIT_INSTR_OFFSETS
	.align		4
        /*004c*/ 	.byte	0x04, 0x1c
        /*004e*/ 	.short	(.L_95 - .L_94)


	//   ....[0]....
.L_94:
        /*0050*/ 	.word	0x000001f0


	//   ....[1]....
        /*0054*/ 	.word	0x00000270


	//----- nvinfo : EIATTR_CBANK_PARAM_SIZE
	.align		4
.L_95:
        /*0058*/ 	.byte	0x03, 0x19
        /*005a*/ 	.short	0x0018


	//----- nvinfo : EIATTR_PARAM_CBANK
	.align		4
        /*005c*/ 	.byte	0x04, 0x0a
        /*005e*/ 	.short	(.L_97 - .L_96)
	.align		4
.L_96:
        /*0060*/ 	.word	index@(.nv.constant0._Z7reduce0PiS_m)
        /*0064*/ 	.short	0x0380
        /*0066*/ 	.short	0x0018


	//----- nvinfo : EIATTR_SW_WAR
	.align		4
.L_97:
        /*0068*/ 	.byte	0x04, 0x36
        /*006a*/ 	.short	(.L_99 - .L_98)
.L_98:
        /*006c*/ 	.word	0x00000008
.L_99:


//--------------------- .nv.callgraph             --------------------------
	.section	.nv.callgraph,"",@"SHT_CUDA_CALLGRAPH"
	.align	4
	.sectionentsize	8
	.align		4
        /*0000*/ 	.word	0x00000000
	.align		4
        /*0004*/ 	.word	0xffffffff
	.align		4
        /*0008*/ 	.word	0x00000000
	.align		4
        /*000c*/ 	.word	0xfffffffe
	.align		4
        /*0010*/ 	.word	0x00000000
	.align		4
        /*0014*/ 	.word	0xfffffffd
	.align		4
        /*0018*/ 	.word	0x00000000
	.align		4
        /*001c*/ 	.word	0xfffffffc


//--------------------- .text._Z7reduce4PiS_m     --------------------------
	.section	.text._Z7reduce4PiS_m,"ax",@progbits
	.align	128
        .global         _Z7reduce4PiS_m
        .type           _Z7reduce4PiS_m,@function
        .size           _Z7reduce4PiS_m,(.L_x_15 - _Z7reduce4PiS_m)
        .other          _Z7reduce4PiS_m,@"STO_CUDA_ENTRY STV_DEFAULT"
_Z7reduce4PiS_m:
.text._Z7reduce4PiS_m:
[----:B------:R-:W-:Y:S01]  /*0000*/  LDC R1, c[0x0][0x37c] ;  /* 0x0000df00ff017b82 */ /* 0x000fe20000000800 */
[----:B------:R-:W0:Y:S01]  /*0010*/  S2R R0, SR_CTAID.X ;  /* 0x0000000000007919 */ /* 0x000e220000002500 */
[----:B------:R-:W0:Y:S06]  /*0020*/  LDCU UR6, c[0x0][0x360] ;  /* 0x00006c00ff0677ac */ /* 0x000e2c0008000800 */
[----:B------:R-:W1:Y:S01]  /*0030*/  LDC.64 R6, c[0x0][0x380] ;  /* 0x0000e000ff067b82 */ /* 0x000e620000000a00 */
[----:B------:R-:W2:Y:S01]  /*0040*/  S2R R2, SR_TID.X ;  /* 0x0000000000027919 */ /* 0x000ea20000002100 */
[----:B------:R-:W3:Y:S01]  /*0050*/  LDCU.64 UR8, c[0x0][0x358] ;  /* 0x00006b00ff0877ac */ /* 0x000ee20008000a00 */
[----:B0-----:R-:W-:-:S04]  /*0060*/  IMAD R3, R0, UR6, RZ ;  /* 0x0000000600037c24 */ /* 0x001fc8000f8e02ff */
[----:B--2---:R-:W-:-:S04]  /*0070*/  IMAD R3, R3, 0x2, R2 ;  /* 0x0000000203037824 */ /* 0x004fc800078e0202 */
[C---:B------:R-:W-:Y:S02]  /*0080*/  VIADD R9, R3.reuse, UR6 ;  /* 0x0000000603097c36 */ /* 0x040fe40008000000 */
[----:B-1----:R-:W-:-:S04]  /*0090*/  IMAD.WIDE.U32 R4, R3, 0x4, R6 ;  /* 0x0000000403047825 */ /* 0x002fc800078e0006 */
[----:B------:R-:W-:Y:S02]  /*00a0*/  IMAD.WIDE.U32 R6, R9, 0x4, R6 ;  /* 0x0000000409067825 */ /* 0x000fe400078e0006 */
[----:B---3--:R-:W2:Y:S04]  /*00b0*/  LDG.E R4, desc[UR8][R4.64] ;  /* 0x0000000804047981 */ /* 0x008ea8000c1e1900 */
[----:B------:R-:W2:Y:S01]  /*00c0*/  LDG.E R7, desc[UR8][R6.64] ;  /* 0x0000000806077981 */ /* 0x000ea2000c1e1900 */
[----:B------:R-:W0:Y:S01]  /*00d0*/  S2UR UR5, SR_CgaCtaId ;  /* 0x00000000000579c3 */ /* 0x000e220000008800 */
[----:B------:R-:W-:Y:S01]  /*00e0*/  UMOV UR4, 0x400 ;  /* 0x0000040000047882 */ /* 0x000fe20000000000 */
[----:B------:R-:W-:Y:S01]  /*00f0*/  UISETP.GE.U32.AND UP0, UPT, UR6, 0x42, UPT ;  /* 0x000000420600788c */ /* 0x000fe2000bf06070 */
[----:B------:R-:W-:Y:S01]  /*0100*/  ISETP.GT.U32.AND P1, PT, R2, 0x1f, PT ;  /* 0x0000001f0200780c */ /* 0x000fe20003f24070 */
[----:B0-----:R-:W-:-:S06]  /*0110*/  ULEA UR4, UR5, UR4, 0x18 ;  /* 0x0000000405047291 */ /* 0x001fcc000f8ec0ff */
[----:B------:R-:W-:Y:S02]  /*0120*/  LEA R3, R2, UR4, 0x2 ;  /* 0x0000000402037c11 */ /* 0x000fe4000f8e10ff */
[----:B--2---:R-:W-:-:S05]  /*0130*/  IADD3 R8, PT, PT, R4, R7, RZ ;  /* 0x0000000704087210 */ /* 0x004fca0007ffe0ff */
[----:B------:R0:W-:Y:S01]  /*0140*/  STS [R3], R8 ;  /* 0x0000000803007388 */ /* 0x0001e20000000800 */
[----:B------:R-:W-:Y:S06]  /*0150*/  BAR.SYNC.DEFER_BLOCKING 0x0 ;  /* 0x0000000000007b1d */ /* 0x000fec0000010000 */
[----:B------:R-:W-:Y:S05]  /*0160*/  BRA.U !UP0, `(.L_x_0) ;  /* 0x0000000108487547 */ /* 0x000fea000b800000 */
[----:B------:R-:W-:Y:S01]  /*0170*/  USHF.R.U32.HI UR4, URZ, 0x1, UR6 ;  /* 0x00000001ff047899 */ /* 0x000fe20008011606 */
[----:B------:R-:W-:-:S05]  /*0180*/  IMAD.MOV.U32 R9, RZ, RZ, RZ ;  /* 0x000000ffff097224 */ /* 0x000fca00078e00ff */
[----:B0-----:R-:W-:-:S07]  /*0190*/  IMAD.U32 R8, RZ, RZ, UR4 ;  /* 0x00000004ff087e24 */ /* 0x001fce000f8e00ff */
.L_x_1:
[----:B------:R-:W-:Y:S02]  /*01a0*/  ISETP.GT.U32.AND P0, PT, R8, R2, PT ;  /* 0x000000020800720c */ /* 0x000fe40003f04070 */
[----:B------:R-:W-:Y:S02]  /*01b0*/  SHF.R.U32.HI R7, RZ, 0x1, R9 ;  /* 0x00000001ff077819 */ /* 0x000fe40000011609 */
[----:B------:R-:W-:-:S13]  /*01c0*/  ISETP.GT.U32.AND.EX P0, PT, R9, RZ, PT, P0 ;  /* 0x000000ff0900720c */ /* 0x000fda0003f04100 */
[----:B------:R-:W-:Y:S01]  /*01d0*/  @P0 LEA R4, R8, R3, 0x2 ;  /* 0x0000000308040211 */ /* 0x000fe200078e10ff */
[----:B------:R-:W-:Y:S05]  /*01e0*/  @P0 LDS R5, [R3] ;  /* 0x0000000003050984 */ /* 0x000fea0000000800 */
[----:B------:R-:W0:Y:S02]  /*01f0*/  @P0 LDS R4, [R4] ;  /* 0x0000000004040984 */ /* 0x000e240000000800 */
[----:B0-----:R-:W-:Y:S01]  /*0200*/  @P0 IMAD.IADD R6, R4, 0x1, R5 ;  /* 0x0000000104060824 */ /* 0x001fe200078e0205 */
[----:B------:R-:W-:-:S04]  /*0210*/  SHF.R.U64 R5, R8, 0x1, R9 ;  /* 0x0000000108057819 */ /* 0x000fc80000001209 */
[----:B------:R1:W-:Y:S01]  /*0220*/  @P0 STS [R3], R6 ;  /* 0x0000000603000388 */ /* 0x0003e20000000800 */
[----:B------:R-:W-:Y:S01]  /*0230*/  BAR.SYNC.DEFER_BLOCKING 0x0 ;  /* 0x0000000000007b1d */ /* 0x000fe20000010000 */
[----:B------:R-:W-:Y:S02]  /*0240*/  ISETP.GT.U32.AND P0, PT, R8, 0x41, PT ;  /* 0x000000410800780c */ /* 0x000fe40003f04070 */
[----:B------:R-:W-:Y:S02]  /*0250*/  MOV R8, R5 ;  /* 0x0000000500087202 */ /* 0x000fe40000000f00 */
[----:B------:R-:W-:Y:S01]  /*0260*/  ISETP.GT.U32.AND.EX P0, PT, R9, RZ, PT, P0 ;  /* 0x000000ff0900720c */ /* 0x000fe20003f04100 */
[----:B------:R-:W-:-:S12]  /*0270*/  IMAD.MOV.U32 R9, RZ, RZ, R7 ;  /* 0x000000ffff097224 */ /* 0x000fd800078e0007 */
[----:B-1----:R-:W-:Y:S05]  /*0280*/  @P0 BRA `(.L_x_1) ;  /* 0xfffffffc00c40947 */ /* 0x002fea000383ffff */
.L_x_0:
[----:B------:R-:W-:Y:S05]  /*0290*/  @P1 EXIT ;  /* 0x000000000000194d */ /* 0x000fea0003800000 */
[----:B------:R-:W-:Y:S01]  /*02a0*/  LDS R4, [R3+0x80] ;  /* 0x0000800003047984 */ /* 0x000fe20000000800 */
[----:B------:R-:W-:-:S03]  /*02b0*/  ISETP.NE.AND P0, PT, R2, RZ, PT ;  /* 0x000000ff0200720c */ /* 0x000fc60003f05270 */
[----:B------:R-:W1:Y:S02]  /*02c0*/  LDS R5, [R3] ;  /* 0x0000000003057984 */ /* 0x000e640000000800 */
[----:B-1----:R-:W-:-:S05]  /*02d0*/  IMAD.IADD R4, R4, 0x1, R5 ;  /* 0x0000000104047824 */ /* 0x002fca00078e0205 */
[----:B------:R-:W-:Y:S04]  /*02e0*/  STS [R3], R4 ;  /* 0x0000000403007388 */ /* 0x000fe80000000800 */
[----:B------:R-:W-:Y:S04]  /*02f0*/  LDS R5, [R3+0x40] ;  /* 0x0000400003057984 */ /* 0x000fe80000000800 */
[----:B------:R-:W1:Y:S02]  /*0300*/  LDS R6, [R3] ;  /* 0x0000000003067984 */ /* 0x000e640000000800 */
[----:B-1----:R-:W-:-:S05]  /*0310*/  IADD3 R6, PT, PT, R5, R6, RZ ;  /* 0x0000000605067210 */ /* 0x002fca0007ffe0ff */
[----:B------:R-:W-:Y:S04]  /*0320*/  STS [R3], R6 ;  /* 0x0000000603007388 */ /* 0x000fe80000000800 */
[----:B------:R-:W-:Y:S04]  /*0330*/  LDS R5, [R3+0x20] ;  /* 0x0000200003057984 */ /* 0x000fe80000000800 */
[----:B0-----:R-:W0:Y:S02]  /*0340*/  LDS R8, [R3] ;  /* 0x0000000003087984 */ /* 0x001e240000000800 */
[----:B0-----:R-:W-:-:S05]  /*0350*/  IMAD.IADD R8, R5, 0x1, R8 ;  /* 0x0000000105087824 */ /* 0x001fca00078e0208 */
[----:B------:R-:W-:Y:S04]  /*0360*/  STS [R3], R8 ;  /* 0x0000000803007388 */ /* 0x000fe80000000800 */
[----:B------:R-:W-:Y:S04]  /*0370*/  LDS R5, [R3+0x10] ;  /* 0x0000100003057984 */ /* 0x000fe80000000800 */
[----:B------:R-:W0:Y:S02]  /*0380*/  LDS R10, [R3] ;  /* 0x00000000030a7984 */ /* 0x000e240000000800 */
[----:B0-----:R-:W-:-:S05]  /*0390*/  IADD3 R10, PT, PT, R5, R10, RZ ;  /* 0x0000000a050a7210 */ /* 0x001fca0007ffe0ff */
[----:B------:R-:W-:Y:S04]  /*03a0*/  STS [R3], R10 ;  /* 0x0000000a03007388 */ /* 0x000fe80000000800 */
[----:B------:R-:W-:Y:S04]  /*03b0*/  LDS R4, [R3+0x8] ;  /* 0x0000080003047984 */ /* 0x000fe80000000800 */
[----:B------:R-:W0:Y:S02]  /*03c0*/  LDS R5, [R3] ;  /* 0x0000000003057984 */ /* 0x000e240000000800 */
[----:B0-----:R-:W-:-:S05]  /*03d0*/  IMAD.IADD R4, R4, 0x1, R5 ;  /* 0x0000000104047824 */ /* 0x001fca00078e0205 */
[----:B------:R-:W-:Y:S04]  /*03e0*/  STS [R3], R4 ;  /* 0x0000000403007388 */ /* 0x000fe80000000800 */
[----:B------:R-:W-:Y:S04]  /*03f0*/  LDS R5, [R3+0x4] ;  /* 0x0000040003057984 */ /* 0x000fe80000000800 */
[----:B------:R-:W0:Y:S02]  /*0400*/  LDS R6, [R3] ;  /* 0x0000000003067984 */ /* 0x000e240000000800 */
[----:B0-----:R-:W-:-:S05]  /*0410*/  IADD3 R6, PT, PT, R5, R6, RZ ;  /* 0x0000000605067210 */ /* 0x001fca0007ffe0ff */
[----:B------:R0:W-:Y:S01]  /*0420*/  STS [R3], R6 ;  /* 0x0000000603007388 */ /* 0x0001e20000000800 */
[----:B------:R-:W-:Y:S05]  /*0430*/  @P0 EXIT ;  /* 0x000000000000094d */ /* 0x000fea0003800000 */
[----:B------:R-:W1:Y:S01]  /*0440*/  S2UR UR5, SR_CgaCtaId ;  /* 0x00000000000579c3 */ /* 0x000e620000008800 */
[----:B------:R-:W-:-:S07]  /*0450*/  UMOV UR4, 0x400 ;  /* 0x0000040000047882 */ /* 0x000fce0000000000 */
[----:B0-----:R-:W0:Y:S01]  /*0460*/  LDC.64 R2, c[0x0][0x388] ;  /* 0x0000e200ff027b82 */ /* 0x001e220000000a00 */
[----:B-1----:R-:W-:Y:S01]  /*0470*/  ULEA UR4, UR5, UR4, 0x18 ;  /* 0x0000000405047291 */ /* 0x002fe2000f8ec0ff */
[----:B0-----:R-:W-:-:S08]  /*0480*/  IMAD.WIDE.U32 R2, R0, 0x4, R2 ;  /* 0x0000000400027825 */ /* 0x001fd000078e0002 */
[----:B------:R-:W0:Y:S04]  /*0490*/  LDS R5, [UR4] ;  /* 0x00000004ff057984 */ /* 0x000e280008000800 */
[----:B0-----:R-:W-:Y:S01]  /*04a0*/  STG.E desc[UR8][R2.64], R5 ;  /* 0x0000000502007986 */ /* 0x001fe2000c101908 */
[----:B------:R-:W-:Y:S05]  /*04b0*/  EXIT ;  /* 0x000000000000794d */ /* 0x000fea0003800000 */
.L_x_2:
[----:B------:R-:W-:-:S00]  /*04c0*/  BRA `(.L_x_2) ;  /* 0xfffffffc00fc7947 */ /* 0x000fc0000383ffff */
[----:B------:R-:W-:-:S00]  /*04d0*/  NOP ;  /* 0x0000000000007918 */ /* 0x000fc00000000000 */
        /* <DEDUP_REMOVED lines=10> */
.L_x_15:


//--------------------- .text._Z7reduce3PiS_m     --------------------------
	.section	.text._Z7reduce3PiS_m,"ax",@progbits
	.align	128
        .global         _Z7reduce3PiS_m
        .type           _Z7reduce3PiS_m,@function
        .size           _Z7reduce3PiS_m,(.L_x_16 - _Z7reduce3PiS_m)
        .other          _Z7reduce3PiS_m,@"STO_CUDA_ENTRY STV_DEFAULT"
_Z7reduce3PiS_m:
.text._Z7reduce3PiS_m:
        /* <DEDUP_REMOVED lines=16> */
[----:B------:R-:W-:Y:S01]  /*0100*/  ISETP.NE.AND P1, PT, R9, RZ, PT ;  /* 0x000000ff0900720c */ /* 0x000fe20003f25270 */
        /* <DEDUP_REMOVED lines=8> */
[----:B------:R-:W-:-:S07]  /*0190*/  MOV R6, UR4 ;  /* 0x0000000400067c02 */ /* 0x000fce0008000f00 */
.L_x_4:
[----:B------:R-:W-:Y:S02]  /*01a0*/  ISETP.GT.U32.AND P0, PT, R6, R9, PT ;  /* 0x000000090600720c */ /* 0x000fe40003f04070 */
[----:B------:R-:W-:Y:S02]  /*01b0*/  SHF.R.U32.HI R4, RZ, 0x1, R5 ;  /* 0x00000001ff047819 */ /* 0x000fe40000011605 */
[----:B------:R-:W-:-:S13]  /*01c0*/  ISETP.GT.U32.AND.EX P0, PT, R5, RZ, PT, P0 ;  /* 0x000000ff0500720c */ /* 0x000fda0003f04100 */
[----:B0-----:R-:W-:Y:S01]  /*01d0*/  @P0 IMAD R0, R6, 0x4, R7 ;  /* 0x0000000406000824 */ /* 0x001fe200078e0207 */
[----:B------:R-:W-:Y:S05]  /*01e0*/  @P0 LDS R3, [R7] ;  /* 0x0000000007030984 */ /* 0x000fea0000000800 */
[----:B------:R-:W0:Y:S02]  /*01f0*/  @P0 LDS R0, [R0] ;  /* 0x0000000000000984 */ /* 0x000e240000000800 */
[----:B0-----:R-:W-:Y:S02]  /*0200*/  @P0 IADD3 R2, PT, PT, R0, R3, RZ ;  /* 0x0000000300020210 */ /* 0x001fe40007ffe0ff */
[----:B------:R-:W-:-:S03]  /*0210*/  SHF.R.U64 R3, R6, 0x1, R5 ;  /* 0x0000000106037819 */ /* 0x000fc60000001205 */
[----:B------:R1:W-:Y:S01]  /*0220*/  @P0 STS [R7], R2 ;  /* 0x0000000207000388 */ /* 0x0003e20000000800 */
[----:B------:R-:W-:Y:S01]  /*0230*/  BAR.SYNC.DEFER_BLOCKING 0x0 ;  /* 0x0000000000007b1d */ /* 0x000fe20000010000 */
[----:B------:R-:W-:Y:S02]  /*0240*/  ISETP.GT.U32.AND P0, PT, R6, 0x1, PT ;  /* 0x000000010600780c */ /* 0x000fe40003f04070 */
[----:B------:R-:W-:Y:S02]  /*0250*/  MOV R6, R3 ;  /* 0x0000000300067202 */ /* 0x000fe40000000f00 */
[----:B------:R-:W-:Y:S01]  /*0260*/  ISETP.GT.U32.AND.EX P0, PT, R5, RZ, PT, P0 ;  /* 0x000000ff0500720c */ /* 0x000fe20003f04100 */
[----:B------:R-:W-:-:S12]  /*0270*/  IMAD.MOV.U32 R5, RZ, RZ, R4 ;  /* 0x000000ffff057224 */ /* 0x000fd800078e0004 */
[----:B-1----:R-:W-:Y:S05]  /*0280*/  @P0 BRA `(.L_x_4) ;  /* 0xfffffffc00c40947 */ /* 0x002fea000383ffff */
.L_x_3:
[----:B------:R-:W-:Y:S05]  /*0290*/  @P1 EXIT ;  /* 0x000000000000194d */ /* 0x000fea0003800000 */
[----:B------:R-:W1:Y:S01]  /*02a0*/  S2UR UR5, SR_CgaCtaId ;  /* 0x00000000000579c3 */ /* 0x000e620000008800 */
[----:B------:R-:W-:-:S07]  /*02b0*/  UMOV UR4, 0x400 ;  /* 0x0000040000047882 */ /* 0x000fce0000000000 */
[----:B------:R-:W2:Y:S01]  /*02c0*/  LDC.64 R2, c[0x0][0x388] ;  /* 0x0000e200ff027b82 */ /* 0x000ea20000000a00 */
[----:B-1----:R-:W-:Y:S01]  /*02d0*/  ULEA UR4, UR5, UR4, 0x18 ;  /* 0x0000000405047291 */ /* 0x002fe2000f8ec0ff */
[----:B--2---:R-:W-:-:S08]  /*02e0*/  IMAD.WIDE.U32 R2, R11, 0x4, R2 ;  /* 0x000000040b027825 */ /* 0x004fd000078e0002 */
[----:B------:R-:W1:Y:S04]  /*02f0*/  LDS R5, [UR4] ;  /* 0x00000004ff057984 */ /* 0x000e680008000800 */
[----:B-1----:R-:W-:Y:S01]  /*0300*/  STG.E desc[UR8][R2.64], R5 ;  /* 0x0000000502007986 */ /* 0x002fe2000c101908 */
[----:B------:R-:W-:Y:S05]  /*0310*/  EXIT ;  /* 0x000000000000794d */ /* 0x000fea0003800000 */
.L_x_5:
        /* <DEDUP_REMOVED lines=14> */
.L_x_16:


//--------------------- .text._Z7reduce2PiS_m     --------------------------
	.section	.text._Z7reduce2PiS_m,"ax",@progbits
	.align	128
        .global         _Z7reduce2PiS_m
        .type           _Z7reduce2PiS_m,@function
        .size           _Z7reduce2PiS_m,(.L_x_17 - _Z7reduce2PiS_m)
        .other          _Z7reduce2PiS_m,@"STO_CUDA_ENTRY STV_DEFAULT"
_Z7reduce2PiS_m:
.text._Z7reduce2PiS_m:
[----:B------:R-:W-:Y:S01]  /*0000*/  LDC R1, c[0x0][0x37c] ;  /* 0x0000df00ff017b82 */ /* 0x000fe20000000800 */
[----:B------:R-:W0:Y:S01]  /*0010*/  S2R R4, SR_TID.X ;  /* 0x0000000000047919 */ /* 0x000e220000002100 */
[----:B------:R-:W0:Y:S01]  /*0020*/  LDCU UR8, c[0x0][0x360] ;  /* 0x00006c00ff0877ac */ /* 0x000e220008000800 */
[----:B------:R-:W0:Y:S01]  /*0030*/  S2R R7, SR_CTAID.X ;  /* 0x0000000000077919 */ /* 0x000e220000002500 */
[----:B------:R-:W1:Y:S01]  /*0040*/  LDCU.64 UR4, c[0x0][0x390] ;  /* 0x00007200ff0477ac */ /* 0x000e620008000a00 */
[----:B0-----:R-:W-:-:S05]  /*0050*/  IMAD R0, R7, UR8, R4 ;  /* 0x0000000807007c24 */ /* 0x001fca000f8e0204 */
[----:B-1----:R-:W-:-:S04]  /*0060*/  ISETP.GT.U32.AND P0, PT, R0, UR4, PT ;  /* 0x0000000400007c0c */ /* 0x002fc8000bf04070 */
[----:B------:R-:W-:-:S13]  /*0070*/  ISETP.GT.U32.AND.EX P0, PT, RZ, UR5, PT, P0 ;  /* 0x00000005ff007c0c */ /* 0x000fda000bf04100 */
[----:B------:R-:W-:Y:S05]  /*0080*/  @P0 EXIT ;  /* 0x000000000000094d */ /* 0x000fea0003800000 */
[----:B------:R-:W0:Y:S01]  /*0090*/  LDCU.64 UR4, c[0x0][0x380] ;  /* 0x00007000ff0477ac */ /* 0x000e220008000a00 */
[----:B------:R-:W1:Y:S01]  /*00a0*/  LDCU.64 UR6, c[0x0][0x358] ;  /* 0x00006b00ff0677ac */ /* 0x000e620008000a00 */
[----:B0-----:R-:W-:-:S04]  /*00b0*/  LEA R2, P0, R0, UR4, 0x2 ;  /* 0x0000000400027c11 */ /* 0x001fc8000f8010ff */
[----:B------:R-:W-:-:S05]  /*00c0*/  LEA.HI.X R3, R0, UR5, RZ, 0x2, P0 ;  /* 0x0000000500037c11 */ /* 0x000fca00080f14ff */
[----:B-1----:R-:W2:Y:S01]  /*00d0*/  LDG.E R2, desc[UR6][R2.64] ;  /* 0x0000000602027981 */ /* 0x002ea2000c1e1900 */
[----:B------:R-:W0:Y:S01]  /*00e0*/  S2UR UR5, SR_CgaCtaId ;  /* 0x00000000000579c3 */ /* 0x000e220000008800 */
[----:B------:R-:W-:Y:S01]  /*00f0*/  UMOV UR4, 0x400 ;  /* 0x0000040000047882 */ /* 0x000fe20000000000 */
[----:B------:R-:W-:Y:S01]  /*0100*/  UISETP.GE.U32.AND UP0, UPT, UR8, 0x2, UPT ;  /* 0x000000020800788c */ /* 0x000fe2000bf06070 */
[----:B------:R-:W-:Y:S01]  /*0110*/  ISETP.NE.AND P1, PT, R4, RZ, PT ;  /* 0x000000ff0400720c */ /* 0x000fe20003f25270 */
[----:B0-----:R-:W-:-:S06]  /*0120*/  ULEA UR4, UR5, UR4, 0x18 ;  /* 0x0000000405047291 */ /* 0x001fcc000f8ec0ff */
[----:B------:R-:W-:-:S05]  /*0130*/  LEA R5, R4, UR4, 0x2 ;  /* 0x0000000404057c11 */ /* 0x000fca000f8e10ff */
[----:B--2---:R0:W-:Y:S01]  /*0140*/  STS [R5], R2 ;  /* 0x0000000205007388 */ /* 0x0041e20000000800 */
[----:B------:R-:W-:Y:S06]  /*0150*/  BAR.SYNC.DEFER_BLOCKING 0x0 ;  /* 0x0000000000007b1d */ /* 0x000fec0000010000 */
[----:B------:R-:W-:Y:S05]  /*0160*/  BRA.U !UP0, `(.L_x_6) ;  /* 0x0000000108487547 */ /* 0x000fea000b800000 */
[----:B------:R-:W-:Y:S01]  /*0170*/  USHF.R.U32.HI UR4, URZ, 0x1, UR8 ;  /* 0x00000001ff047899 */ /* 0x000fe20008011608 */
[----:B------:R-:W-:-:S05]  /*0180*/  IMAD.MOV.U32 R9, RZ, RZ, RZ ;  /* 0x000000ffff097224 */ /* 0x000fca00078e00ff */
[----:B------:R-:W-:-:S07]  /*0190*/  IMAD.U32 R8, RZ, RZ, UR4 ;  /* 0x00000004ff087e24 */ /* 0x000fce000f8e00ff */
.L_x_7:
[----:B------:R-:W-:Y:S02]  /*01a0*/  ISETP.GT.U32.AND P0, PT, R8, R4, PT ;  /* 0x000000040800720c */ /* 0x000fe40003f04070 */
[----:B------:R-:W-:Y:S02]  /*01b0*/  SHF.R.U32.HI R6, RZ, 0x1, R9 ;  /* 0x00000001ff067819 */ /* 0x000fe40000011609 */
[----:B------:R-:W-:-:S13]  /*01c0*/  ISETP.GT.U32.AND.EX P0, PT, R9, RZ, PT, P0 ;  /* 0x000000ff0900720c */ /* 0x000fda0003f04100 */
[----:B------:R-:W-:Y:S01]  /*01d0*/  @P0 IMAD R0, R8, 0x4, R5 ;  /* 0x0000000408000824 */ /* 0x000fe200078e0205 */
[----:B------:R-:W-:Y:S05]  /*01e0*/  @P0 LDS R3, [R5] ;  /* 0x0000000005030984 */ /* 0x000fea0000000800 */
[----:B------:R-:W0:Y:S02]  /*01f0*/  @P0 LDS R0, [R0] ;  /* 0x0000000000000984 */ /* 0x000e240000000800 */
[----:B0-----:R-:W-:Y:S01]  /*0200*/  @P0 IMAD.IADD R2, R0, 0x1, R3 ;  /* 0x0000000100020824 */ /* 0x001fe200078e0203 */
[----:B------:R-:W-:-:S04]  /*0210*/  SHF.R.U64 R3, R8, 0x1, R9 ;  /* 0x0000000108037819 */ /* 0x000fc80000001209 */
[----:B------:R1:W-:Y:S01]  /*0220*/  @P0 STS [R5], R2 ;  /* 0x0000000205000388 */ /* 0x0003e20000000800 */
[----:B------:R-:W-:Y:S01]  /*0230*/  BAR.SYNC.DEFER_BLOCKING 0x0 ;  /* 0x0000000000007b1d */ /* 0x000fe20000010000 */
[----:B------:R-:W-:Y:S01]  /*0240*/  ISETP.GT.U32.AND P0, PT, R8, 0x1, PT ;  /* 0x000000010800780c */ /* 0x000fe20003f04070 */
[----:B------:R-:W-:-:S03]  /*0250*/  IMAD.MOV.U32 R8, RZ, RZ, R3 ;  /* 0x000000ffff087224 */ /* 0x000fc600078e0003 */
[----:B------:R-:W-:Y:S01]  /*0260*/  ISETP.GT.U32.AND.EX P0, PT, R9, RZ, PT, P0 ;  /* 0x000000ff0900720c */ /* 0x000fe20003f04100 */
[----:B------:R-:W-:-:S12]  /*0270*/  IMAD.MOV.U32 R9, RZ, RZ, R6 ;  /* 0x000000ffff097224 */ /* 0x000fd800078e0006 */
[----:B-1----:R-:W-:Y:S05]  /*0280*/  @P0 BRA `(.L_x_7) ;  /* 0xfffffffc00c40947 */ /* 0x002fea000383ffff */
.L_x_6:
        /* <DEDUP_REMOVED lines=9> */
.L_x_8:
        /* <DEDUP_REMOVED lines=14> */
.L_x_17:


//--------------------- .text._Z7reduce1PiS_m     --------------------------
	.section	.text._Z7reduce1PiS_m,"ax",@progbits
	.align	128
        .global         _Z7reduce1PiS_m
        .type           _Z7reduce1PiS_m,@function
        .size           _Z7reduce1PiS_m,(.L_x_18 - _Z7reduce1PiS_m)
        .other          _Z7reduce1PiS_m,@"STO_CUDA_ENTRY STV_DEFAULT"
_Z7reduce1PiS_m:
.text._Z7reduce1PiS_m:
[----:B------:R-:W-:Y:S01]  /*0000*/  LDC R1, c[0x0][0x37c] ;  /* 0x0000df00ff017b82 */ /* 0x000fe20000000800 */
[----:B------:R-:W0:Y:S01]  /*0010*/  S2R R4, SR_TID.X ;  /* 0x0000000000047919 */ /* 0x000e220000002100 */
[----:B------:R-:W0:Y:S01]  /*0020*/  LDCU UR7, c[0x0][0x360] ;  /* 0x00006c00ff0777ac */ /* 0x000e220008000800 */
[----:B------:R-:W0:Y:S01]  /*0030*/  S2R R7, SR_CTAID.X ;  /* 0x0000000000077919 */ /* 0x000e220000002500 */
[----:B------:R-:W1:Y:S01]  /*0040*/  LDCU.64 UR4, c[0x0][0x390] ;  /* 0x00007200ff0477ac */ /* 0x000e620008000a00 */
[----:B0-----:R-:W-:-:S05]  /*0050*/  IMAD R0, R7, UR7, R4 ;  /* 0x0000000707007c24 */ /* 0x001fca000f8e0204 */
[----:B-1----:R-:W-:-:S04]  /*0060*/  ISETP.GE.U32.AND P0, PT, R0, UR4, PT ;  /* 0x0000000400007c0c */ /* 0x002fc8000bf06070 */
[----:B------:R-:W-:-:S13]  /*0070*/  ISETP.GE.U32.AND.EX P0, PT, RZ, UR5, PT, P0 ;  /* 0x00000005ff007c0c */ /* 0x000fda000bf06100 */
        /* <DEDUP_REMOVED lines=15> */
[----:B------:R-:W-:-:S05]  /*0170*/  UMOV UR5, 0x1 ;  /* 0x0000000100057882 */ /* 0x000fca0000000000 */
.L_x_10:
[----:B------:R-:W-:-:S04]  /*0180*/  USHF.L.U32 UR6, UR5, 0x1, URZ ;  /* 0x0000000105067899 */ /* 0x000fc800080006ff */
[----:B------:R-:W-:Y:S02]  /*0190*/  UISETP.GE.U32.AND UP0, UPT, UR6, UR7, UPT ;  /* 0x000000070600728c */ /* 0x000fe4000bf06070 */
[----:B01----:R-:W-:-:S05]  /*01a0*/  IMAD R2, R4, UR6, RZ ;  /* 0x0000000604027c24 */ /* 0x003fca000f8e02ff */
[----:B------:R-:W-:-:S13]  /*01b0*/  ISETP.GE.U32.AND P0, PT, R2, UR7, PT ;  /* 0x0000000702007c0c */ /* 0x000fda000bf06070 */
[C---:B------:R-:W-:Y:S01]  /*01c0*/  @!P0 VIADD R0, R2.reuse, UR5 ;  /* 0x0000000502008c36 */ /* 0x040fe20008000000 */
[----:B------:R-:W-:Y:S01]  /*01d0*/  @!P0 LEA R2, R2, UR4, 0x2 ;  /* 0x0000000402028c11 */ /* 0x000fe2000f8e10ff */
[----:B------:R-:W-:-:S03]  /*01e0*/  UMOV UR5, UR6 ;  /* 0x0000000600057c82 */ /* 0x000fc60008000000 */
[----:B------:R-:W-:Y:S01]  /*01f0*/  @!P0 LEA R0, R0, UR4, 0x2 ;  /* 0x0000000400008c11 */ /* 0x000fe2000f8e10ff */
[----:B------:R-:W-:Y:S05]  /*0200*/  @!P0 LDS R3, [R2] ;  /* 0x0000000002038984 */ /* 0x000fea0000000800 */
[----:B------:R-:W0:Y:S02]  /*0210*/  @!P0 LDS R0, [R0] ;  /* 0x0000000000008984 */ /* 0x000e240000000800 */
[----:B0-----:R-:W-:-:S05]  /*0220*/  @!P0 IMAD.IADD R3, R0, 0x1, R3 ;  /* 0x0000000100038824 */ /* 0x001fca00078e0203 */
[----:B------:R1:W-:Y:S01]  /*0230*/  @!P0 STS [R2], R3 ;  /* 0x0000000302008388 */ /* 0x0003e20000000800 */
[----:B------:R-:W-:Y:S06]  /*0240*/  BAR.SYNC.DEFER_BLOCKING 0x0 ;  /* 0x0000000000007b1d */ /* 0x000fec0000010000 */
[----:B------:R-:W-:Y:S05]  /*0250*/  BRA.U !UP0, `(.L_x_10) ;  /* 0xfffffffd08c87547 */ /* 0x000fea000b83ffff */
.L_x_9:
[----:B------:R-:W-:Y:S05]  /*0260*/  @P1 EXIT ;  /* 0x000000000000194d */ /* 0x000fea0003800000 */
[----:B------:R-:W2:Y:S01]  /*0270*/  S2UR UR5, SR_CgaCtaId ;  /* 0x00000000000579c3 */ /* 0x000ea20000008800 */
[----:B------:R-:W-:-:S07]  /*0280*/  UMOV UR4, 0x400 ;  /* 0x0000040000047882 */ /* 0x000fce0000000000 */
[----:B01----:R-:W0:Y:S01]  /*0290*/  LDC.64 R2, c[0x0][0x388] ;  /* 0x0000e200ff027b82 */ /* 0x003e220000000a00 */
[----:B--2---:R-:W-:Y:S01]  /*02a0*/  ULEA UR4, UR5, UR4, 0x18 ;  /* 0x0000000405047291 */ /* 0x004fe2000f8ec0ff */
[----:B0-----:R-:W-:-:S08]  /*02b0*/  IMAD.WIDE.U32 R2, R7, 0x4, R2 ;  /* 0x0000000407027825 */ /* 0x001fd000078e0002 */
[----:B------:R-:W0:Y:S04]  /*02c0*/  LDS R5, [UR4] ;  /* 0x00000004ff057984 */ /* 0x000e280008000800 */
[----:B0-----:R-:W-:Y:S01]  /*02d0*/  STG.E desc[UR8][R2.64], R5 ;  /* 0x0000000502007986 */ /* 0x001fe2000c101908 */
[----:B------:R-:W-:Y:S05]  /*02e0*/  EXIT ;  /* 0x000000000000794d */ /* 0x000fea0003800000 */
.L_x_11:
        /* <DEDUP_REMOVED lines=9> */
.L_x_18:


//--------------------- .text._Z7reduce0PiS_m     --------------------------
	.section	.text._Z7reduce0PiS_m,"ax",@progbits
	.align	128
        .global         _Z7reduce0PiS_m
        .type           _Z7reduce0PiS_m,@function
        .size           _Z7reduce0PiS_m,(.L_x_19 - _Z7reduce0PiS_m)
        .other          _Z7reduce0PiS_m,@"STO_CUDA_ENTRY STV_DEFAULT"
_Z7reduce0PiS_m:
.text._Z7reduce0PiS_m:
[----:B------:R-:W-:Y:S01]  /*0000*/  LDC R1, c[0x0][0x37c] ;  /* 0x0000df00ff017b82 */ /* 0x000fe20000000800 */
[----:B------:R-:W0:Y:S07]  /*0010*/  S2R R7, SR_TID.X ;  /* 0x0000000000077919 */ /* 0x000e2e0000002100 */
[----:B------:R-:W1:Y:S01]  /*0020*/  LDC.64 R2, c[0x0][0x380] ;  /* 0x0000e000ff027b82 */ /* 0x000e620000000a00 */
[----:B------:R-:W0:Y:S01]  /*0030*/  LDCU UR8, c[0x0][0x360] ;  /* 0x00006c00ff0877ac */ /* 0x000e220008000800 */
[----:B------:R-:W0:Y:S01]  /*0040*/  S2R R6, SR_CTAID.X ;  /* 0x0000000000067919 */ /* 0x000e220000002500 */
[----:B------:R-:W2:Y:S01]  /*0050*/  LDCU.64 UR6, c[0x0][0x358] ;  /* 0x00006b00ff0677ac */ /* 0x000ea20008000a00 */
[----:B0-----:R-:W-:-:S04]  /*0060*/  IMAD R5, R6, UR8, R7 ;  /* 0x0000000806057c24 */ /* 0x001fc8000f8e0207 */
[----:B-1----:R-:W-:-:S06]  /*0070*/  IMAD.WIDE.U32 R2, R5, 0x4, R2 ;  /* 0x0000000405027825 */ /* 0x002fcc00078e0002 */
[----:B--2---:R-:W2:Y:S01]  /*0080*/  LDG.E R2, desc[UR6][R2.64] ;  /* 0x0000000602027981 */ /* 0x004ea2000c1e1900 */
        /* <DEDUP_REMOVED lines=9> */
[----:B------:R-:W-:-:S07]  /*0120*/  IMAD.MOV.U32 R0, RZ, RZ, 0x1 ;  /* 0x00000001ff007424 */ /* 0x000fce00078e00ff */
.L_x_13:
[----:B------:R-:W-:-:S05]  /*0130*/  IMAD.SHL.U32 R8, R0, 0x2, RZ ;  /* 0x0000000200087824 */ /* 0x000fca00078e00ff */
[----:B0-----:R-:W-:-:S04]  /*0140*/  IADD3 R2, PT, PT, R8, -0x1, RZ ;  /* 0xffffffff08027810 */ /* 0x001fc80007ffe0ff */
[----:B------:R-:W-:-:S13]  /*0150*/  LOP3.LUT P1, RZ, R2, R7, RZ, 0xc0, !PT ;  /* 0x0000000702ff7212 */ /* 0x000fda000782c0ff */
[----:B------:R-:W-:Y:S01]  /*0160*/  @!P1 IMAD R2, R0, 0x4, R5 ;  /* 0x0000000400029824 */ /* 0x000fe200078e0205 */
[----:B------:R-:W-:Y:S01]  /*0170*/  @!P1 LDS R3, [R5] ;  /* 0x0000000005039984 */ /* 0x000fe20000000800 */
[----:B------:R-:W-:-:S04]  /*0180*/  MOV R0, R8 ;  /* 0x0000000800007202 */ /* 0x000fc80000000f00 */
[----:B------:R-:W0:Y:S02]  /*0190*/  @!P1 LDS R2, [R2] ;  /* 0x0000000002029984 */ /* 0x000e240000000800 */
[----:B0-----:R-:W-:-:S05]  /*01a0*/  @!P1 IADD3 R4, PT, PT, R2, R3, RZ ;  /* 0x0000000302049210 */ /* 0x001fca0007ffe0ff */
[----:B------:R1:W-:Y:S01]  /*01b0*/  @!P1 STS [R5], R4 ;  /* 0x0000000405009388 */ /* 0x0003e20000000800 */
[----:B------:R-:W-:Y:S01]  /*01c0*/  BAR.SYNC.DEFER_BLOCKING 0x0 ;  /* 0x0000000000007b1d */ /* 0x000fe20000010000 */
[----:B------:R-:W-:-:S13]  /*01d0*/  ISETP.GE.U32.AND P1, PT, R8, UR8, PT ;  /* 0x0000000808007c0c */ /* 0x000fda000bf26070 */
[----:B-1----:R-:W-:Y:S05]  /*01e0*/  @!P1 BRA `(.L_x_13) ;  /* 0xfffffffc00d09947 */ /* 0x002fea000383ffff */
.L_x_12:
        /* <DEDUP_REMOVED lines=9> */
.L_x_14:
        /* <DEDUP_REMOVED lines=16> */
.L_x_19:


//--------------------- .nv.shared._Z7reduce4PiS_m --------------------------
	.section	.nv.shared._Z7reduce4PiS_m,"aw",@nobits
	.sectionflags	@""
	.align	16
	.zero		1024


//--------------------- .nv.shared.reserved.0     --------------------------
	.section	.nv.shared.reserved.0,"aw",@nobits
	.weak		__nv_reservedSMEM_offset_0_alias
	.size		__nv_reservedSMEM_offset_0_alias, 0, 64
	.other		__nv_reservedSMEM_offset_0_alias,@"STO_CUDA_RESERVED_SHARED STV_DEFAULT"
__nv_reservedSMEM_offset_0_alias:
	.zero		0
	.zero		64


//--------------------- .nv.shared._Z7reduce3PiS_m --------------------------
	.section	.nv.shared._Z7reduce3PiS_m,"aw",@nobits
	.sectionflags	@""
	.align	16
	.zero		1024


//--------------------- .nv.shared._Z7reduce2PiS_m --------------------------
	.section	.nv.shared._Z7reduce2PiS_m,"aw",@nobits
	.sectionflags	@""
	.align	16
	.zero		1024


//--------------------- .nv.shared._Z7reduce1PiS_m --------------------------
	.section	.nv.shared._Z7reduce1PiS_m,"aw",@nobits
	.sectionflags	@""
	.align	16
	.zero		1024


//--------------------- .nv.shared._Z7reduce0PiS_m --------------------------
	.section	.nv.shared._Z7reduce0PiS_m,"aw",@nobits
	.sectionflags	@""
	.align	16
	.zero		1024


//--------------------- .nv.constant0._Z7reduce4PiS_m --------------------------
	.section	.nv.constant0._Z7reduce4PiS_m,"a",@progbits
	.sectionflags	@""
	.align	4
.nv.constant0._Z7reduce4PiS_m:
	.zero		920


//--------------------- .nv.constant0._Z7reduce3PiS_m --------------------------
	.section	.nv.constant0._Z7reduce3PiS_m,"a",@progbits
	.sectionflags	@""
	.align	4
.nv.constant0._Z7reduce3PiS_m:
	.zero		920


//--------------------- .nv.constant0._Z7reduce2PiS_m --------------------------
	.section	.nv.constant0._Z7reduce2PiS_m,"a",@progbits
	.sectionflags	@""
	.align	4
.nv.constant0._Z7reduce2PiS_m:
	.zero		920


//--------------------- .nv.constant0._Z7reduce1PiS_m --------------------------
	.section	.nv.constant0._Z7reduce1PiS_m,"a",@progbits
	.sectionflags	@""
	.align	4
.nv.constant0._Z7reduce1PiS_m:
	.zero		920


//--------------------- .nv.constant0._Z7reduce0PiS_m --------------------------
	.section	.nv.constant0._Z7reduce0PiS_m,"a",@progbits
	.sectionflags	@""
	.align	4
.nv.constant0._Z7reduce0PiS_m:
	.zero		920


//--------------------- SYMBOLS --------------------------

	.type		.nv.reservedSmem.offset0,@object
	.size		.nv.reservedSmem.offset0,0x4
	.type		.nv.reservedSmem.cap,@object
	.size		.nv.reservedSmem.cap,0x4
